//
// Generated by NVIDIA NVVM Compiler
//
// Compiler Build ID: CL-36424714
// Cuda compilation tools, release 13.0, V13.0.88
// Based on NVVM 20.0.0
//

.version 9.0
.target sm_100
.address_size 64

	// .globl	_Z6kernelv
.extern .func  (.param .b32 func_retval0) vprintf
(
	.param .b64 vprintf_param_0,
	.param .b64 vprintf_param_1
)
;
.global .align 1 .b8 $str[21] = {98, 108, 111, 99, 107, 32, 37, 100, 44, 32, 116, 104, 114, 101, 97, 100, 32, 37, 100, 10};

.visible .entry _Z6kernelv()
{
	.local .align 8 .b8 	__local_depot0[8];
	.reg .b64 	%SP;
	.reg .b64 	%SPL;
	.reg .b32 	%r<5>;
	.reg .b64 	%rd<5>;

	mov.u64 	%SPL, __local_depot0;
	cvta.local.u64 	%SP, %SPL;
	add.u64 	%rd1, %SP, 0;
	add.u64 	%rd2, %SPL, 0;
	mov.u32 	%r1, %ctaid.x;
	mov.u32 	%r2, %tid.x;
	st.local.v2.u32 	[%rd2], {%r1, %r2};
	mov.u64 	%rd3, $str;
	cvta.global.u64 	%rd4, %rd3;
	{ // callseq 0, 0
	.param .b64 param0;
	st.param.b64 	[param0], %rd4;
	.param .b64 param1;
	st.param.b64 	[param1], %rd1;
	.param .b32 retval0;
	call.uni (retval0), 
	vprintf, 
	(
	param0, 
	param1
	);
	ld.param.b32 	%r3, [retval0];
	} // callseq 0
	ret;

}


// ===== COMPILED SASS (sm_100) =====

	.target	sm_100

	.elftype	@"ET_EXEC"


//--------------------- .note.nv.tkinfo           --------------------------
	.section	.note.nv.tkinfo,"",@"SHT_NOTE"
	.sectionflags	@"SHF_NOTE_NV_TKINFO"
	.tkinfo
        /*0018*/ 	.word	0x00000002
        /*0030*/ 	.string	""
        /*0030*/ 	.string	"ptxas"
        /*0030*/ 	.string	"Cuda compilation tools, release 13.0, V13.0.88"
        /*0030*/ 	.string	"Build cuda_13.0.r13.0/compiler.36424714_0"
        /*0030*/ 	.string	"-arch sm_100 -m 64 "



//--------------------- .note.nv.cuinfo           --------------------------
	.section	.note.nv.cuinfo,"",@"SHT_NOTE"
	.sectionflags	@"SHF_NOTE_NV_CUINFO"
        /*0018*/ 	.short	0x0002
        /*001a*/ 	.short	0x0064
        /*001c*/ 	.short	0x0082
	.zero		2


//--------------------- .nv.info                  --------------------------
	.section	.nv.info,"",@"SHT_CUDA_INFO"
	.align	4


	//----- nvinfo : EIATTR_REGCOUNT
	.align		4
        /*0000*/ 	.byte	0x04, 0x2f
        /*0002*/ 	.short	(.L_2 - .L_1)
	.align		4
.L_1:
        /*0004*/ 	.word	index@(_Z6kernelv)
        /*0008*/ 	.word	0x00000018


	//----- nvinfo : EIATTR_FRAME_SIZE
	.align		4
.L_2:
        /*000c*/ 	.byte	0x04, 0x11
        /*000e*/ 	.short	(.L_4 - .L_3)
	.align		4
.L_3:
        /*0010*/ 	.word	index@(_Z6kernelv)
        /*0014*/ 	.word	0x00000008


	//----- nvinfo : EIATTR_MIN_STACK_SIZE
	.align		4
.L_4:
        /*0018*/ 	.byte	0x04, 0x12
        /*001a*/ 	.short	(.L_6 - .L_5)
	.align		4
.L_5:
        /*001c*/ 	.word	index@(_Z6kernelv)
        /*0020*/ 	.word	0x00000008
.L_6:


//--------------------- .nv.compat                --------------------------
	.section	.nv.compat,"",@"SHT_CUDA_COMPAT_INFO"
	.align	4
        /*0000*/ 	.byte	0x02, 0x09, 0x00, 0x00, 0x02, 0x02, 0x01, 0x00, 0x02, 0x05, 0x05, 0x00, 0x03, 0x07, 0x01, 0x01
        /*0010*/ 	.byte	0x02, 0x03, 0x00, 0x00, 0x02, 0x06, 0x01, 0x00, 0x04, 0x0b, 0x08, 0x00, 0x09, 0x00, 0x00, 0x00
        /*0020*/ 	.byte	0x00, 0x00, 0x00, 0x00


//--------------------- .nv.info._Z6kernelv       --------------------------
	.section	.nv.info._Z6kernelv,"",@"SHT_CUDA_INFO"
	.sectionflags	@""
	.align	4


	//----- nvinfo : EIATTR_CUDA_API_VERSION
	.align		4
        /*0000*/ 	.byte	0x04, 0x37
        /*0002*/ 	.short	(.L_8 - .L_7)
.L_7:
        /*0004*/ 	.word	0x00000082


	//----- nvinfo : EIATTR_SPARSE_MMA_MASK
	.align		4
.L_8:
        /*0008*/ 	.byte	0x03, 0x50
        /*000a*/ 	.short	0x0000


	//----- nvinfo : EIATTR_MAXREG_COUNT
	.align		4
        /*000c*/ 	.byte	0x03, 0x1b
        /*000e*/ 	.short	0x00ff


	//----- nvinfo : EIATTR_EXTERNS
	.align		4
        /*0010*/ 	.byte	0x04, 0x0f
        /*0012*/ 	.short	(.L_10 - .L_9)


	//   ....[0]....
	.align		4
.L_9:
        /*0014*/ 	.word	index@(vprintf)


	//----- nvinfo : EIATTR_MERCURY_ISA_VERSION
	.align		4
.L_10:
        /*0018*/ 	.byte	0x03, 0x5f
        /*001a*/ 	.short	0x0101


	//----- nvinfo : EIATTR_VRC_CTA_INIT_COUNT
	.align		4
        /*001c*/ 	.byte	0x02, 0x4a
	.zero		1
	.zero		1


	//----- nvinfo : EIATTR_SYSCALL_OFFSETS
	.align		4
        /*0020*/ 	.byte	0x04, 0x46
        /*0022*/ 	.short	(.L_12 - .L_11)


	//   ....[0]....
.L_11:
        /*0024*/ 	.word	0x000000f0


	//----- nvinfo : EIATTR_EXIT_INSTR_OFFSETS
	.align		4
.L_12:
        /*0028*/ 	.byte	0x04, 0x1c
        /*002a*/ 	.short	(.L_14 - .L_13)


	//   ....[0]....
.L_13:
        /*002c*/ 	.word	0x00000100


	//----- nvinfo : EIATTR_SW_WAR
	.align		4
.L_14:
        /*0030*/ 	.byte	0x04, 0x36
        /*0032*/ 	.short	(.L_16 - .L_15)
.L_15:
        /*0034*/ 	.word	0x00000008
.L_16:


//--------------------- .nv.callgraph             --------------------------
	.section	.nv.callgraph,"",@"SHT_CUDA_CALLGRAPH"
	.align	4
	.sectionentsize	8
	.align		4
        /*0000*/ 	.word	0x00000000
	.align		4
        /*0004*/ 	.word	0xffffffff
	.align		4
        /*0008*/ 	.word	index@(_Z6kernelv)
	.align		4
        /*000c*/ 	.word	index@(vprintf)
	.align		4
        /*0010*/ 	.word	0x00000000
	.align		4
        /*0014*/ 	.word	0xfffffffe
	.align		4
        /*0018*/ 	.word	0x00000000
	.align		4
        /*001c*/ 	.word	0xfffffffd
	.align		4
        /*0020*/ 	.word	0x00000000
	.align		4
        /*0024*/ 	.word	0xfffffffc


//--------------------- .nv.constant4             --------------------------
	.section	.nv.constant4,"a",@progbits
	.align	8
	.align		8
.nv.constant4:
        /*0000*/ 	.dword	vprintf
	.align		8
        /*0008*/ 	.dword	$str


//--------------------- .text._Z6kernelv          --------------------------
	.section	.text._Z6kernelv,"ax",@progbits
	.align	128
        .global         _Z6kernelv
        .type           _Z6kernelv,@function
        .size           _Z6kernelv,(.L_x_2 - _Z6kernelv)
        .other          _Z6kernelv,@"STO_CUDA_ENTRY STV_DEFAULT"
_Z6kernelv:
.text._Z6kernelv:
[----:B------:R-:W0:Y:S01]  /*0000*/  LDC R1, c[0x0][0x37c] ;  /* 0x0000df00ff017b82 */ /* 0x000e220000000800 */
[----:B------:R-:W1:Y:S01]  /*0010*/  S2R R8, SR_CTAID.X ;  /* 0x0000000000087919 */ /* 0x000e620000002500 */
[----:B0-----:R-:W-:Y:S01]  /*0020*/  VIADD R1, R1, 0xfffffff8 ;  /* 0xfffffff801017836 */ /* 0x001fe20000000000 */
[----:B------:R-:W-:Y:S01]  /*0030*/  MOV R0, 0x0 ;  /* 0x0000000000007802 */ /* 0x000fe20000000f00 */
[----:B------:R-:W0:Y:S01]  /*0040*/  LDCU UR4, c[0x0][0x2f8] ;  /* 0x00005f00ff0477ac */ /* 0x000e220008000800 */
[----:B------:R-:W1:Y:S03]  /*0050*/  S2R R9, SR_TID.X ;  /* 0x0000000000097919 */ /* 0x000e660000002100 */
[----:B------:R2:W3:Y:S01]  /*0060*/  LDC.64 R2, c[0x4][R0] ;  /* 0x0100000000027b82 */ /* 0x0004e20000000a00 */
[----:B------:R-:W4:Y:S01]  /*0070*/  LDCU.64 UR6, c[0x4][0x8] ;  /* 0x01000100ff0677ac */ /* 0x000f220008000a00 */
[----:B------:R-:W5:Y:S01]  /*0080*/  LDCU UR5, c[0x0][0x2fc] ;  /* 0x00005f80ff0577ac */ /* 0x000f620008000800 */
[----:B0-----:R-:W-:Y:S01]  /*0090*/  IADD3 R6, P0, PT, R1, UR4, RZ ;  /* 0x0000000401067c10 */ /* 0x001fe2000ff1e0ff */
[----:B----4-:R-:W-:Y:S01]  /*00a0*/  IMAD.U32 R4, RZ, RZ, UR6 ;  /* 0x00000006ff047e24 */ /* 0x010fe2000f8e00ff */
[----:B------:R-:W-:-:S03]  /*00b0*/  MOV R5, UR7 ;  /* 0x0000000700057c02 */ /* 0x000fc60008000f00 */
[----:B-----5:R-:W-:Y:S01]  /*00c0*/  IMAD.X R7, RZ, RZ, UR5, P0 ;  /* 0x00000005ff077e24 */ /* 0x020fe200080e06ff */
[----:B-1----:R2:W-:Y:S07]  /*00d0*/  STL.64 [R1], R8 ;  /* 0x0000000801007387 */ /* 0x0025ee0000100a00 */
[----:B------:R-:W-:-:S07]  /*00e0*/  LEPC R20, `(.L_x_0) ;  /* 0x000000001014794e */ /* 0x000fce0000000000 */
[----:B--23--:R-:W-:Y:S05]  /*00f0*/  CALL.ABS.NOINC R2 ;  /* 0x0000000002007343 */ /* 0x00cfea0003c00000 */
.L_x_0:
[----:B------:R-:W-:Y:S05]  /*0100*/  EXIT ;  /* 0x000000000000794d */ /* 0x000fea0003800000 */
.L_x_1:
[----:B------:R-:W-:-:S00]  /*0110*/  BRA `(.L_x_1) ;  /* 0xfffffffc00fc7947 */ /* 0x000fc0000383ffff */
[----:B------:R-:W-:-:S00]  /*0120*/  NOP ;  /* 0x0000000000007918 */ /* 0x000fc00000000000 */
        /* <DEDUP_REMOVED lines=13> */
.L_x_2:


//--------------------- .nv.global.init           --------------------------
	.section	.nv.global.init,"aw",@progbits
.nv.global.init:
	.type		$str,@object
	.size		$str,(.L_0 - $str)
$str:
        /*0000*/ 	.byte	0x62, 0x6c, 0x6f, 0x63, 0x6b, 0x20, 0x25, 0x64, 0x2c, 0x20, 0x74, 0x68, 0x72, 0x65, 0x61, 0x64
        /*0010*/ 	.byte	0x20, 0x25, 0x64, 0x0a, 0x00
.L_0:


//--------------------- .nv.shared.reserved.0     --------------------------
	.section	.nv.shared.reserved.0,"aw",@nobits
	.weak		__nv_reservedSMEM_offset_0_alias
	.size		__nv_reservedSMEM_offset_0_alias, 0, 64
	.other		__nv_reservedSMEM_offset_0_alias,@"STO_CUDA_RESERVED_SHARED STV_DEFAULT"
__nv_reservedSMEM_offset_0_alias:
	.zero		0
	.zero		64


//--------------------- .nv.constant0._Z6kernelv  --------------------------
	.section	.nv.constant0._Z6kernelv,"a",@progbits
	.sectionflags	@""
	.align	4
.nv.constant0._Z6kernelv:
	.zero		896


//--------------------- SYMBOLS --------------------------

	.type		.nv.reservedSmem.offset0,@object
	.size		.nv.reservedSmem.offset0,0x4
	.type		vprintf,@function
